//
// Generated by NVIDIA NVVM Compiler
//
// Compiler Build ID: CL-36424714
// Cuda compilation tools, release 13.0, V13.0.88
// Based on NVVM 20.0.0
//

.version 9.0
.target sm_100
.address_size 64

	// .globl	_Z23proteinFromDnaExtractorPcS_lPi
.const .align 1 .b8 codonMap[2048];

.visible .entry _Z23proteinFromDnaExtractorPcS_lPi(
	.param .u64 .ptr .align 1 _Z23proteinFromDnaExtractorPcS_lPi_param_0,
	.param .u64 .ptr .align 1 _Z23proteinFromDnaExtractorPcS_lPi_param_1,
	.param .u64 _Z23proteinFromDnaExtractorPcS_lPi_param_2,
	.param .u64 .ptr .align 1 _Z23proteinFromDnaExtractorPcS_lPi_param_3
)
{
	.reg .pred 	%p<3>;
	.reg .b16 	%rs<4>;
	.reg .b32 	%r<12>;
	.reg .b64 	%rd<15>;

	ld.param.u64 	%rd2, [_Z23proteinFromDnaExtractorPcS_lPi_param_0];
	ld.param.u64 	%rd3, [_Z23proteinFromDnaExtractorPcS_lPi_param_1];
	ld.param.u64 	%rd5, [_Z23proteinFromDnaExtractorPcS_lPi_param_2];
	ld.param.u64 	%rd4, [_Z23proteinFromDnaExtractorPcS_lPi_param_3];
	mov.u32 	%r2, %ctaid.x;
	mov.u32 	%r3, %ntid.x;
	mov.u32 	%r4, %tid.x;
	mad.lo.s32 	%r1, %r2, %r3, %r4;
	mul.lo.s32 	%r5, %r1, 3;
	cvt.u64.u32 	%rd1, %r5;
	setp.le.s64 	%p1, %rd5, %rd1;
	@%p1 bra 	$L__BB0_4;
	cvta.to.global.u64 	%rd6, %rd2;
	add.s64 	%rd7, %rd6, %rd1;
	ld.global.s8 	%r6, [%rd7];
	ld.global.s8 	%rs2, [%rd7+1];
	mul.wide.s16 	%r7, %rs2, 4;
	add.s32 	%r8, %r7, %r6;
	ld.global.s8 	%rs3, [%rd7+2];
	mul.wide.s16 	%r9, %rs3, 16;
	add.s32 	%r10, %r8, %r9;
	cvt.s64.s32 	%rd8, %r10;
	mov.u64 	%rd9, codonMap;
	add.s64 	%rd10, %rd9, %rd8;
	ld.const.u8 	%rs1, [%rd10];
	bar.sync 	0;
	setp.ne.s16 	%p2, %rs1, 95;
	@%p2 bra 	$L__BB0_3;
	cvta.to.global.u64 	%rd11, %rd4;
	atom.global.min.s32 	%r11, [%rd11], %r1;
$L__BB0_3:
	cvt.u64.u32 	%rd12, %r1;
	bar.sync 	0;
	cvta.to.global.u64 	%rd13, %rd3;
	add.s64 	%rd14, %rd13, %rd12;
	st.global.u8 	[%rd14], %rs1;
$L__BB0_4:
	ret;

}


// ===== COMPILED SASS (sm_100) =====

	.target	sm_100

	.elftype	@"ET_EXEC"


//--------------------- .note.nv.tkinfo           --------------------------
	.section	.note.nv.tkinfo,"",@"SHT_NOTE"
	.sectionflags	@"SHF_NOTE_NV_TKINFO"
	.tkinfo
        /*0018*/ 	.word	0x00000002
        /*0030*/ 	.string	""
        /*0030*/ 	.string	"ptxas"
        /*0030*/ 	.string	"Cuda compilation tools, release 13.0, V13.0.88"
        /*0030*/ 	.string	"Build cuda_13.0.r13.0/compiler.36424714_0"
        /*0030*/ 	.string	"-arch sm_100 -m 64 "



//--------------------- .note.nv.cuinfo           --------------------------
	.section	.note.nv.cuinfo,"",@"SHT_NOTE"
	.sectionflags	@"SHF_NOTE_NV_CUINFO"
        /*0018*/ 	.short	0x0002
        /*001a*/ 	.short	0x0064
        /*001c*/ 	.short	0x0082
	.zero		2


//--------------------- .nv.info                  --------------------------
	.section	.nv.info,"",@"SHT_CUDA_INFO"
	.align	4


	//----- nvinfo : EIATTR_REGCOUNT
	.align		4
        /*0000*/ 	.byte	0x04, 0x2f
        /*0002*/ 	.short	(.L_2 - .L_1)
	.align		4
.L_1:
        /*0004*/ 	.word	index@(_Z23proteinFromDnaExtractorPcS_lPi)
        /*0008*/ 	.word	0x0000000a


	//----- nvinfo : EIATTR_FRAME_SIZE
	.align		4
.L_2:
        /*000c*/ 	.byte	0x04, 0x11
        /*000e*/ 	.short	(.L_4 - .L_3)
	.align		4
.L_3:
        /*0010*/ 	.word	index@(_Z23proteinFromDnaExtractorPcS_lPi)
        /*0014*/ 	.word	0x00000000


	//----- nvinfo : EIATTR_MIN_STACK_SIZE
	.align		4
.L_4:
        /*0018*/ 	.byte	0x04, 0x12
        /*001a*/ 	.short	(.L_6 - .L_5)
	.align		4
.L_5:
        /*001c*/ 	.word	index@(_Z23proteinFromDnaExtractorPcS_lPi)
        /*0020*/ 	.word	0x00000000
.L_6:


//--------------------- .nv.compat                --------------------------
	.section	.nv.compat,"",@"SHT_CUDA_COMPAT_INFO"
	.align	4
        /*0000*/ 	.byte	0x02, 0x09, 0x00, 0x00, 0x02, 0x02, 0x01, 0x00, 0x02, 0x05, 0x05, 0x00, 0x03, 0x07, 0x01, 0x01
        /*0010*/ 	.byte	0x02, 0x03, 0x00, 0x00, 0x02, 0x06, 0x01, 0x00, 0x04, 0x0b, 0x08, 0x00, 0x09, 0x00, 0x00, 0x00
        /*0020*/ 	.byte	0x00, 0x00, 0x00, 0x00


//--------------------- .nv.info._Z23proteinFromDnaExtractorPcS_lPi --------------------------
	.section	.nv.info._Z23proteinFromDnaExtractorPcS_lPi,"",@"SHT_CUDA_INFO"
	.sectionflags	@""
	.align	4


	//----- nvinfo : EIATTR_CUDA_API_VERSION
	.align		4
        /*0000*/ 	.byte	0x04, 0x37
        /*0002*/ 	.short	(.L_8 - .L_7)
.L_7:
        /*0004*/ 	.word	0x00000082


	//----- nvinfo : EIATTR_KPARAM_INFO
	.align		4
.L_8:
        /*0008*/ 	.byte	0x04, 0x17
        /*000a*/ 	.short	(.L_10 - .L_9)
.L_9:
        /*000c*/ 	.word	0x00000000
        /*0010*/ 	.short	0x0003
        /*0012*/ 	.short	0x0018
        /*0014*/ 	.byte	0x00, 0xf5, 0x21, 0x00


	//----- nvinfo : EIATTR_KPARAM_INFO
	.align		4
.L_10:
        /*0018*/ 	.byte	0x04, 0x17
        /*001a*/ 	.short	(.L_12 - .L_11)
.L_11:
        /*001c*/ 	.word	0x00000000
        /*0020*/ 	.short	0x0002
        /*0022*/ 	.short	0x0010
        /*0024*/ 	.byte	0x00, 0xf0, 0x21, 0x00


	//----- nvinfo : EIATTR_KPARAM_INFO
	.align		4
.L_12:
        /*0028*/ 	.byte	0x04, 0x17
        /*002a*/ 	.short	(.L_14 - .L_13)
.L_13:
        /*002c*/ 	.word	0x00000000
        /*0030*/ 	.short	0x0001
        /*0032*/ 	.short	0x0008
        /*0034*/ 	.byte	0x00, 0xf5, 0x21, 0x00


	//----- nvinfo : EIATTR_KPARAM_INFO
	.align		4
.L_14:
        /*0038*/ 	.byte	0x04, 0x17
        /*003a*/ 	.short	(.L_16 - .L_15)
.L_15:
        /*003c*/ 	.word	0x00000000
        /*0040*/ 	.short	0x0000
        /*0042*/ 	.short	0x0000
        /*0044*/ 	.byte	0x00, 0xf5, 0x21, 0x00


	//----- nvinfo : EIATTR_SPARSE_MMA_MASK
	.align		4
.L_16:
        /*0048*/ 	.byte	0x03, 0x50
        /*004a*/ 	.short	0x0000


	//----- nvinfo : EIATTR_MAXREG_COUNT
	.align		4
        /*004c*/ 	.byte	0x03, 0x1b
        /*004e*/ 	.short	0x00ff


	//----- nvinfo : EIATTR_NUM_BARRIERS
	.align		4
        /*0050*/ 	.byte	0x02, 0x4c
        /*0052*/ 	.byte	0x01
	.zero		1


	//----- nvinfo : EIATTR_MERCURY_ISA_VERSION
	.align		4
        /*0054*/ 	.byte	0x03, 0x5f
        /*0056*/ 	.short	0x0101


	//----- nvinfo : EIATTR_INT_WARP_WIDE_INSTR_OFFSETS
	.align		4
        /*0058*/ 	.byte	0x04, 0x31
        /*005a*/ 	.short	(.L_18 - .L_17)


	//   ....[0]....
.L_17:
        /*005c*/ 	.word	0x000001a0


	//   ....[1]....
        /*0060*/ 	.word	0x000001b0


	//----- nvinfo : EIATTR_VRC_CTA_INIT_COUNT
	.align		4
.L_18:
        /*0064*/ 	.byte	0x02, 0x4a
	.zero		1
	.zero		1


	//----- nvinfo : EIATTR_EXIT_INSTR_OFFSETS
	.align		4
        /*0068*/ 	.byte	0x04, 0x1c
        /*006a*/ 	.short	(.L_20 - .L_19)


	//   ....[0]....
.L_19:
        /*006c*/ 	.word	0x00000090


	//   ....[1]....
        /*0070*/ 	.word	0x00000260


	//----- nvinfo : EIATTR_CRS_STACK_SIZE
	.align		4
.L_20:
        /*0074*/ 	.byte	0x04, 0x1e
        /*0076*/ 	.short	(.L_22 - .L_21)
.L_21:
        /*0078*/ 	.word	0x00000000


	//----- nvinfo : EIATTR_CBANK_PARAM_SIZE
	.align		4
.L_22:
        /*007c*/ 	.byte	0x03, 0x19
        /*007e*/ 	.short	0x0020


	//----- nvinfo : EIATTR_PARAM_CBANK
	.align		4
        /*0080*/ 	.byte	0x04, 0x0a
        /*0082*/ 	.short	(.L_24 - .L_23)
	.align		4
.L_23:
        /*0084*/ 	.word	index@(.nv.constant0._Z23proteinFromDnaExtractorPcS_lPi)
        /*0088*/ 	.short	0x0380
        /*008a*/ 	.short	0x0020


	//----- nvinfo : EIATTR_SW_WAR
	.align		4
.L_24:
        /*008c*/ 	.byte	0x04, 0x36
        /*008e*/ 	.short	(.L_26 - .L_25)
.L_25:
        /*0090*/ 	.word	0x00000008
.L_26:


//--------------------- .nv.callgraph             --------------------------
	.section	.nv.callgraph,"",@"SHT_CUDA_CALLGRAPH"
	.align	4
	.sectionentsize	8
	.align		4
        /*0000*/ 	.word	0x00000000
	.align		4
        /*0004*/ 	.word	0xffffffff
	.align		4
        /*0008*/ 	.word	0x00000000
	.align		4
        /*000c*/ 	.word	0xfffffffe
	.align		4
        /*0010*/ 	.word	0x00000000
	.align		4
        /*0014*/ 	.word	0xfffffffd
	.align		4
        /*0018*/ 	.word	0x00000000
	.align		4
        /*001c*/ 	.word	0xfffffffc


//--------------------- .nv.constant3             --------------------------
	.section	.nv.constant3,"a",@progbits
.nv.constant3:
	.type		codonMap,@object
	.size		codonMap,(.L_0 - codonMap)
codonMap:
	.zero		2048
.L_0:


//--------------------- .text._Z23proteinFromDnaExtractorPcS_lPi --------------------------
	.section	.text._Z23proteinFromDnaExtractorPcS_lPi,"ax",@progbits
	.align	128
        .global         _Z23proteinFromDnaExtractorPcS_lPi
        .type           _Z23proteinFromDnaExtractorPcS_lPi,@function
        .size           _Z23proteinFromDnaExtractorPcS_lPi,(.L_x_3 - _Z23proteinFromDnaExtractorPcS_lPi)
        .other          _Z23proteinFromDnaExtractorPcS_lPi,@"STO_CUDA_ENTRY STV_DEFAULT"
_Z23proteinFromDnaExtractorPcS_lPi:
.text._Z23proteinFromDnaExtractorPcS_lPi:
[----:B------:R-:W-:Y:S01]  /*0000*/  LDC R1, c[0x0][0x37c] ;  /* 0x0000df00ff017b82 */ /* 0x000fe20000000800 */
[----:B------:R-:W0:Y:S07]  /*0010*/  S2R R3, SR_TID.X ;  /* 0x0000000000037919 */ /* 0x000e2e0000002100 */
[----:B------:R-:W0:Y:S01]  /*0020*/  S2UR UR4, SR_CTAID.X ;  /* 0x00000000000479c3 */ /* 0x000e220000002500 */
[----:B------:R-:W1:Y:S07]  /*0030*/  LDCU.64 UR6, c[0x0][0x390] ;  /* 0x00007200ff0677ac */ /* 0x000e6e0008000a00 */
[----:B------:R-:W0:Y:S02]  /*0040*/  LDC R0, c[0x0][0x360] ;  /* 0x0000d800ff007b82 */ /* 0x000e240000000800 */
[----:B0-----:R-:W-:-:S04]  /*0050*/  IMAD R0, R0, UR4, R3 ;  /* 0x0000000400007c24 */ /* 0x001fc8000f8e0203 */
[----:B------:R-:W-:-:S05]  /*0060*/  IMAD R2, R0, 0x3, RZ ;  /* 0x0000000300027824 */ /* 0x000fca00078e02ff */
[----:B-1----:R-:W-:-:S04]  /*0070*/  ISETP.GE.U32.AND P0, PT, R2, UR6, PT ;  /* 0x0000000602007c0c */ /* 0x002fc8000bf06070 */
[----:B------:R-:W-:-:S13]  /*0080*/  ISETP.GE.AND.EX P0, PT, RZ, UR7, PT, P0 ;  /* 0x00000007ff007c0c */ /* 0x000fda000bf06300 */
[----:B------:R-:W-:Y:S05]  /*0090*/  @P0 EXIT ;  /* 0x000000000000094d */ /* 0x000fea0003800000 */
[----:B------:R-:W0:Y:S01]  /*00a0*/  LDCU.64 UR4, c[0x0][0x380] ;  /* 0x00007000ff0477ac */ /* 0x000e220008000a00 */
[----:B------:R-:W1:Y:S01]  /*00b0*/  LDCU.64 UR6, c[0x0][0x358] ;  /* 0x00006b00ff0677ac */ /* 0x000e620008000a00 */
[----:B0-----:R-:W-:-:S05]  /*00c0*/  IADD3 R2, P0, PT, R2, UR4, RZ ;  /* 0x0000000402027c10 */ /* 0x001fca000ff1e0ff */
[----:B------:R-:W-:-:S05]  /*00d0*/  IMAD.X R3, RZ, RZ, UR5, P0 ;  /* 0x00000005ff037e24 */ /* 0x000fca00080e06ff */
[----:B-1----:R-:W2:Y:S04]  /*00e0*/  LDG.E.S8 R4, desc[UR6][R2.64] ;  /* 0x0000000602047981 */ /* 0x002ea8000c1e1300 */
[----:B------:R-:W2:Y:S04]  /*00f0*/  LDG.E.S8 R5, desc[UR6][R2.64+0x1] ;  /* 0x0000010602057981 */ /* 0x000ea8000c1e1300 */
[----:B------:R-:W3:Y:S01]  /*0100*/  LDG.E.S8 R7, desc[UR6][R2.64+0x2] ;  /* 0x0000020602077981 */ /* 0x000ee2000c1e1300 */
[----:B------:R-:W-:Y:S01]  /*0110*/  BSSY.RECONVERGENT B0, `(.L_x_0) ;  /* 0x000000f000007945 */ /* 0x000fe20003800200 */
[----:B------:R-:W-:Y:S01]  /*0120*/  BAR.SYNC.DEFER_BLOCKING 0x0 ;  /* 0x0000000000007b1d */ /* 0x000fe20000010000 */
[----:B--2---:R-:W-:-:S04]  /*0130*/  IMAD R4, R5, 0x4, R4 ;  /* 0x0000000405047824 */ /* 0x004fc800078e0204 */
[----:B---3--:R-:W-:-:S04]  /*0140*/  IMAD R4, R7, 0x10, R4 ;  /* 0x0000001007047824 */ /* 0x008fc800078e0204 */
[----:B------:R-:W0:Y:S02]  /*0150*/  LDC.U8 R5, c[0x3][R4] ;  /* 0x00c0000004057b82 */ /* 0x000e240000000000 */
[----:B0-----:R-:W-:-:S13]  /*0160*/  ISETP.NE.AND P0, PT, R5, 0x5f, PT ;  /* 0x0000005f0500780c */ /* 0x001fda0003f05270 */
[----:B------:R-:W-:Y:S05]  /*0170*/  @P0 BRA `(.L_x_1) ;  /* 0x0000000000200947 */ /* 0x000fea0003800000 */
[----:B------:R-:W0:Y:S01]  /*0180*/  S2R R4, SR_LANEID ;  /* 0x0000000000047919 */ /* 0x000e220000000000 */
[----:B------:R-:W1:Y:S01]  /*0190*/  LDC.64 R2, c[0x0][0x398] ;  /* 0x0000e600ff027b82 */ /* 0x000e620000000a00 */
[----:B------:R-:W-:Y:S01]  /*01a0*/  VOTEU.ANY UR4, UPT, PT ;  /* 0x0000000000047886 */ /* 0x000fe200038e0100 */
[----:B------:R-:W-:Y:S01]  /*01b0*/  CREDUX.MIN.S32 UR5, R0 ;  /* 0x00000000000572cc */ /* 0x000fe20000008200 */
[----:B------:R-:W-:-:S12]  /*01c0*/  UFLO.U32 UR4, UR4 ;  /* 0x00000004000472bd */ /* 0x000fd800080e0000 */
[----:B------:R-:W-:Y:S01]  /*01d0*/  IMAD.U32 R7, RZ, RZ, UR5 ;  /* 0x00000005ff077e24 */ /* 0x000fe2000f8e00ff */
[----:B0-----:R-:W-:-:S13]  /*01e0*/  ISETP.EQ.U32.AND P0, PT, R4, UR4, PT ;  /* 0x0000000404007c0c */ /* 0x001fda000bf02070 */
[----:B-1----:R0:W-:Y:S02]  /*01f0*/  @P0 REDG.E.MIN.S32.STRONG.GPU desc[UR6][R2.64], R7 ;  /* 0x000000070200098e */ /* 0x0021e4000c92e306 */
.L_x_1:
[----:B------:R-:W-:Y:S05]  /*0200*/  BSYNC.RECONVERGENT B0 ;  /* 0x0000000000007941 */ /* 0x000fea0003800200 */
.L_x_0:
[----:B------:R-:W0:Y:S01]  /*0210*/  LDCU.64 UR4, c[0x0][0x388] ;  /* 0x00007100ff0477ac */ /* 0x000e220008000a00 */
[----:B------:R-:W-:Y:S01]  /*0220*/  BAR.SYNC.DEFER_BLOCKING 0x0 ;  /* 0x0000000000007b1d */ /* 0x000fe20000010000 */
[----:B0-----:R-:W-:-:S05]  /*0230*/  IADD3 R2, P0, PT, R0, UR4, RZ ;  /* 0x0000000400027c10 */ /* 0x001fca000ff1e0ff */
[----:B------:R-:W-:-:S05]  /*0240*/  IMAD.X R3, RZ, RZ, UR5, P0 ;  /* 0x00000005ff037e24 */ /* 0x000fca00080e06ff */
[----:B------:R-:W-:Y:S01]  /*0250*/  STG.E.U8 desc[UR6][R2.64], R5 ;  /* 0x0000000502007986 */ /* 0x000fe2000c101106 */
[----:B------:R-:W-:Y:S05]  /*0260*/  EXIT ;  /* 0x000000000000794d */ /* 0x000fea0003800000 */
.L_x_2:
[----:B------:R-:W-:-:S00]  /*0270*/  BRA `(.L_x_2) ;  /* 0xfffffffc00fc7947 */ /* 0x000fc0000383ffff */
[----:B------:R-:W-:-:S00]  /*0280*/  NOP ;  /* 0x0000000000007918 */ /* 0x000fc00000000000 */
[----:B------:R-:W-:-:S00]  /*0290*/  NOP ;  /* 0x0000000000007918 */ /* 0x000fc00000000000 */
[----:B------:R-:W-:-:S00]  /*02a0*/  NOP ;  /* 0x0000000000007918 */ /* 0x000fc00000000000 */
[----:B------:R-:W-:-:S00]  /*02b0*/  NOP ;  /* 0x0000000000007918 */ /* 0x000fc00000000000 */
[----:B------:R-:W-:-:S00]  /*02c0*/  NOP ;  /* 0x0000000000007918 */ /* 0x000fc00000000000 */
[----:B------:R-:W-:-:S00]  /*02d0*/  NOP ;  /* 0x0000000000007918 */ /* 0x000fc00000000000 */
[----:B------:R-:W-:-:S00]  /*02e0*/  NOP ;  /* 0x0000000000007918 */ /* 0x000fc00000000000 */
[----:B------:R-:W-:-:S00]  /*02f0*/  NOP ;  /* 0x0000000000007918 */ /* 0x000fc00000000000 */
.L_x_3:


//--------------------- .nv.shared.reserved.0     --------------------------
	.section	.nv.shared.reserved.0,"aw",@nobits
	.weak		__nv_reservedSMEM_offset_0_alias
	.size		__nv_reservedSMEM_offset_0_alias, 0, 64
	.other		__nv_reservedSMEM_offset_0_alias,@"STO_CUDA_RESERVED_SHARED STV_DEFAULT"
__nv_reservedSMEM_offset_0_alias:
	.zero		0
	.zero		64


//--------------------- .nv.constant0._Z23proteinFromDnaExtractorPcS_lPi --------------------------
	.section	.nv.constant0._Z23proteinFromDnaExtractorPcS_lPi,"a",@progbits
	.sectionflags	@""
	.align	4
.nv.constant0._Z23proteinFromDnaExtractorPcS_lPi:
	.zero		928


//--------------------- SYMBOLS --------------------------

	.type		.nv.reservedSmem.offset0,@object
	.size		.nv.reservedSmem.offset0,0x4
